//
// Generated by NVIDIA NVVM Compiler
//
// Compiler Build ID: CL-36424714
// Cuda compilation tools, release 13.0, V13.0.88
// Based on NVVM 20.0.0
//

.version 9.0
.target sm_100
.address_size 64

	// .globl	_Z12helloFromGPUv
.extern .func  (.param .b32 func_retval0) vprintf
(
	.param .b64 vprintf_param_0,
	.param .b64 vprintf_param_1
)
;
.global .align 1 .b8 $str[23] = {72, 101, 108, 108, 111, 44, 32, 119, 111, 114, 108, 100, 32, 102, 114, 111, 109, 32, 71, 80, 85, 10};

.visible .entry _Z12helloFromGPUv()
{
	.reg .b32 	%r<3>;
	.reg .b64 	%rd<3>;

	mov.u64 	%rd1, $str;
	cvta.global.u64 	%rd2, %rd1;
	{ // callseq 0, 0
	.param .b64 param0;
	st.param.b64 	[param0], %rd2;
	.param .b64 param1;
	st.param.b64 	[param1], 0;
	.param .b32 retval0;
	call.uni (retval0), 
	vprintf, 
	(
	param0, 
	param1
	);
	ld.param.b32 	%r1, [retval0];
	} // callseq 0
	ret;

}


// ===== COMPILED SASS (sm_100) =====

	.target	sm_100

	.elftype	@"ET_EXEC"


//--------------------- .note.nv.tkinfo           --------------------------
	.section	.note.nv.tkinfo,"",@"SHT_NOTE"
	.sectionflags	@"SHF_NOTE_NV_TKINFO"
	.tkinfo
        /*0018*/ 	.word	0x00000002
        /*0030*/ 	.string	""
        /*0030*/ 	.string	"ptxas"
        /*0030*/ 	.string	"Cuda compilation tools, release 13.0, V13.0.88"
        /*0030*/ 	.string	"Build cuda_13.0.r13.0/compiler.36424714_0"
        /*0030*/ 	.string	"-arch sm_100 -m 64 "



//--------------------- .note.nv.cuinfo           --------------------------
	.section	.note.nv.cuinfo,"",@"SHT_NOTE"
	.sectionflags	@"SHF_NOTE_NV_CUINFO"
        /*0018*/ 	.short	0x0002
        /*001a*/ 	.short	0x0064
        /*001c*/ 	.short	0x0082
	.zero		2


//--------------------- .nv.info                  --------------------------
	.section	.nv.info,"",@"SHT_CUDA_INFO"
	.align	4


	//----- nvinfo : EIATTR_REGCOUNT
	.align		4
        /*0000*/ 	.byte	0x04, 0x2f
        /*0002*/ 	.short	(.L_2 - .L_1)
	.align		4
.L_1:
        /*0004*/ 	.word	index@(_Z12helloFromGPUv)
        /*0008*/ 	.word	0x00000018


	//----- nvinfo : EIATTR_FRAME_SIZE
	.align		4
.L_2:
        /*000c*/ 	.byte	0x04, 0x11
        /*000e*/ 	.short	(.L_4 - .L_3)
	.align		4
.L_3:
        /*0010*/ 	.word	index@(_Z12helloFromGPUv)
        /*0014*/ 	.word	0x00000000


	//----- nvinfo : EIATTR_MIN_STACK_SIZE
	.align		4
.L_4:
        /*0018*/ 	.byte	0x04, 0x12
        /*001a*/ 	.short	(.L_6 - .L_5)
	.align		4
.L_5:
        /*001c*/ 	.word	index@(_Z12helloFromGPUv)
        /*0020*/ 	.word	0x00000000
.L_6:


//--------------------- .nv.compat                --------------------------
	.section	.nv.compat,"",@"SHT_CUDA_COMPAT_INFO"
	.align	4
        /*0000*/ 	.byte	0x02, 0x09, 0x00, 0x00, 0x02, 0x02, 0x01, 0x00, 0x02, 0x05, 0x05, 0x00, 0x03, 0x07, 0x01, 0x01
        /*0010*/ 	.byte	0x02, 0x03, 0x00, 0x00, 0x02, 0x06, 0x01, 0x00, 0x04, 0x0b, 0x08, 0x00, 0x09, 0x00, 0x00, 0x00
        /*0020*/ 	.byte	0x00, 0x00, 0x00, 0x00


//--------------------- .nv.info._Z12helloFromGPUv --------------------------
	.section	.nv.info._Z12helloFromGPUv,"",@"SHT_CUDA_INFO"
	.sectionflags	@""
	.align	4


	//----- nvinfo : EIATTR_CUDA_API_VERSION
	.align		4
        /*0000*/ 	.byte	0x04, 0x37
        /*0002*/ 	.short	(.L_8 - .L_7)
.L_7:
        /*0004*/ 	.word	0x00000082


	//----- nvinfo : EIATTR_SPARSE_MMA_MASK
	.align		4
.L_8:
        /*0008*/ 	.byte	0x03, 0x50
        /*000a*/ 	.short	0x0000


	//----- nvinfo : EIATTR_MAXREG_COUNT
	.align		4
        /*000c*/ 	.byte	0x03, 0x1b
        /*000e*/ 	.short	0x00ff


	//----- nvinfo : EIATTR_EXTERNS
	.align		4
        /*0010*/ 	.byte	0x04, 0x0f
        /*0012*/ 	.short	(.L_10 - .L_9)


	//   ....[0]....
	.align		4
.L_9:
        /*0014*/ 	.word	index@(vprintf)


	//----- nvinfo : EIATTR_MERCURY_ISA_VERSION
	.align		4
.L_10:
        /*0018*/ 	.byte	0x03, 0x5f
        /*001a*/ 	.short	0x0101


	//----- nvinfo : EIATTR_VRC_CTA_INIT_COUNT
	.align		4
        /*001c*/ 	.byte	0x02, 0x4a
	.zero		1
	.zero		1


	//----- nvinfo : EIATTR_SYSCALL_OFFSETS
	.align		4
        /*0020*/ 	.byte	0x04, 0x46
        /*0022*/ 	.short	(.L_12 - .L_11)


	//   ....[0]....
.L_11:
        /*0024*/ 	.word	0x00000080


	//----- nvinfo : EIATTR_EXIT_INSTR_OFFSETS
	.align		4
.L_12:
        /*0028*/ 	.byte	0x04, 0x1c
        /*002a*/ 	.short	(.L_14 - .L_13)


	//   ....[0]....
.L_13:
        /*002c*/ 	.word	0x00000090


	//----- nvinfo : EIATTR_SW_WAR
	.align		4
.L_14:
        /*0030*/ 	.byte	0x04, 0x36
        /*0032*/ 	.short	(.L_16 - .L_15)
.L_15:
        /*0034*/ 	.word	0x00000008
.L_16:


//--------------------- .nv.callgraph             --------------------------
	.section	.nv.callgraph,"",@"SHT_CUDA_CALLGRAPH"
	.align	4
	.sectionentsize	8
	.align		4
        /*0000*/ 	.word	0x00000000
	.align		4
        /*0004*/ 	.word	0xffffffff
	.align		4
        /*0008*/ 	.word	index@(_Z12helloFromGPUv)
	.align		4
        /*000c*/ 	.word	index@(vprintf)
	.align		4
        /*0010*/ 	.word	0x00000000
	.align		4
        /*0014*/ 	.word	0xfffffffe
	.align		4
        /*0018*/ 	.word	0x00000000
	.align		4
        /*001c*/ 	.word	0xfffffffd
	.align		4
        /*0020*/ 	.word	0x00000000
	.align		4
        /*0024*/ 	.word	0xfffffffc


//--------------------- .nv.constant4             --------------------------
	.section	.nv.constant4,"a",@progbits
	.align	8
	.align		8
.nv.constant4:
        /*0000*/ 	.dword	vprintf
	.align		8
        /*0008*/ 	.dword	$str


//--------------------- .text._Z12helloFromGPUv   --------------------------
	.section	.text._Z12helloFromGPUv,"ax",@progbits
	.align	128
        .global         _Z12helloFromGPUv
        .type           _Z12helloFromGPUv,@function
        .size           _Z12helloFromGPUv,(.L_x_2 - _Z12helloFromGPUv)
        .other          _Z12helloFromGPUv,@"STO_CUDA_ENTRY STV_DEFAULT"
_Z12helloFromGPUv:
.text._Z12helloFromGPUv:
[----:B------:R-:W0:Y:S01]  /*0000*/  LDC R1, c[0x0][0x37c] ;  /* 0x0000df00ff017b82 */ /* 0x000e220000000800 */
[----:B------:R-:W-:Y:S01]  /*0010*/  MOV R0, 0x0 ;  /* 0x0000000000007802 */ /* 0x000fe20000000f00 */
[----:B------:R-:W1:Y:S01]  /*0020*/  LDCU.64 UR4, c[0x4][0x8] ;  /* 0x01000100ff0477ac */ /* 0x000e620008000a00 */
[----:B------:R-:W-:-:S05]  /*0030*/  CS2R R6, SRZ ;  /* 0x0000000000067805 */ /* 0x000fca000001ff00 */
[----:B------:R2:W3:Y:S01]  /*0040*/  LDC.64 R2, c[0x4][R0] ;  /* 0x0100000000027b82 */ /* 0x0004e20000000a00 */
[----:B-1----:R-:W-:Y:S02]  /*0050*/  IMAD.U32 R4, RZ, RZ, UR4 ;  /* 0x00000004ff047e24 */ /* 0x002fe4000f8e00ff */
[----:B--2---:R-:W-:-:S07]  /*0060*/  IMAD.U32 R5, RZ, RZ, UR5 ;  /* 0x00000005ff057e24 */ /* 0x004fce000f8e00ff */
[----:B------:R-:W-:-:S07]  /*0070*/  LEPC R20, `(.L_x_0) ;  /* 0x000000001014794e */ /* 0x000fce0000000000 */
[----:B0--3--:R-:W-:Y:S05]  /*0080*/  CALL.ABS.NOINC R2 ;  /* 0x0000000002007343 */ /* 0x009fea0003c00000 */
.L_x_0:
[----:B------:R-:W-:Y:S05]  /*0090*/  EXIT ;  /* 0x000000000000794d */ /* 0x000fea0003800000 */
.L_x_1:
[----:B------:R-:W-:-:S00]  /*00a0*/  BRA `(.L_x_1) ;  /* 0xfffffffc00fc7947 */ /* 0x000fc0000383ffff */
[----:B------:R-:W-:-:S00]  /*00b0*/  NOP ;  /* 0x0000000000007918 */ /* 0x000fc00000000000 */
        /* <DEDUP_REMOVED lines=12> */
.L_x_2:


//--------------------- .nv.global.init           --------------------------
	.section	.nv.global.init,"aw",@progbits
.nv.global.init:
	.type		$str,@object
	.size		$str,(.L_0 - $str)
$str:
        /*0000*/ 	.byte	0x48, 0x65, 0x6c, 0x6c, 0x6f, 0x2c, 0x20, 0x77, 0x6f, 0x72, 0x6c, 0x64, 0x20, 0x66, 0x72, 0x6f
        /*0010*/ 	.byte	0x6d, 0x20, 0x47, 0x50, 0x55, 0x0a, 0x00
.L_0:


//--------------------- .nv.shared.reserved.0     --------------------------
	.section	.nv.shared.reserved.0,"aw",@nobits
	.weak		__nv_reservedSMEM_offset_0_alias
	.size		__nv_reservedSMEM_offset_0_alias, 0, 64
	.other		__nv_reservedSMEM_offset_0_alias,@"STO_CUDA_RESERVED_SHARED STV_DEFAULT"
__nv_reservedSMEM_offset_0_alias:
	.zero		0
	.zero		64


//--------------------- .nv.constant0._Z12helloFromGPUv --------------------------
	.section	.nv.constant0._Z12helloFromGPUv,"a",@progbits
	.sectionflags	@""
	.align	4
.nv.constant0._Z12helloFromGPUv:
	.zero		896


//--------------------- SYMBOLS --------------------------

	.type		.nv.reservedSmem.offset0,@object
	.size		.nv.reservedSmem.offset0,0x4
	.type		vprintf,@function
